	.headerflags	@"EF_CUDA_TEXMODE_UNIFIED EF_CUDA_64BIT_ADDRESS EF_CUDA_ACCELERATORS EF_CUDA_SM90 EF_CUDA_VIRTUAL_SM(EF_CUDA_SM90)"
	.elftype	@"ET_EXEC"


//--------------------- .nv.info                  --------------------------
	.section	.nv.info,"",@"SHT_CUDA_INFO"
	.align	4


	//----- nvinfo : EIATTR_REGCOUNT
	.align		4
        /*0000*/ 	.byte	0x04, 0x2f
        /*0002*/ 	.short	(.L_3 - .L_2)
	.align		4
.L_2:
        /*0004*/ 	.word	index@(triton_poi_fused__native_batch_norm_legit_no_training_relu_threshold_backward_0)
        /*0008*/ 	.word	0x0000001c


	//----- nvinfo : EIATTR_MIN_STACK_SIZE
	.align		4
.L_3:
        /*000c*/ 	.byte	0x04, 0x12
        /*000e*/ 	.short	(.L_5 - .L_4)
	.align		4
.L_4:
        /*0010*/ 	.word	index@(triton_poi_fused__native_batch_norm_legit_no_training_relu_threshold_backward_0)
        /*0014*/ 	.word	0x00000000


	//----- nvinfo : EIATTR_FRAME_SIZE
	.align		4
.L_5:
        /*0018*/ 	.byte	0x04, 0x11
        /*001a*/ 	.short	(.L_7 - .L_6)
	.align		4
.L_6:
        /*001c*/ 	.word	index@(triton_poi_fused__native_batch_norm_legit_no_training_relu_threshold_backward_0)
        /*0020*/ 	.word	0x00000000


	//----- nvinfo : EIATTR_MIN_STACK_SIZE
	.align		4
.L_7:
        /*0024*/ 	.byte	0x04, 0x12
        /*0026*/ 	.short	(.L_9 - .L_8)
	.align		4
.L_8:
        /*0028*/ 	.word	index@(triton_poi_fused__native_batch_norm_legit_no_training_relu_threshold_backward_0)
        /*002c*/ 	.word	0x00000000
.L_9:


//--------------------- .nv.info.triton_poi_fused__native_batch_norm_legit_no_training_relu_threshold_backward_0 --------------------------
	.section	.nv.info.triton_poi_fused__native_batch_norm_legit_no_training_relu_threshold_backward_0,"",@"SHT_CUDA_INFO"
	.sectionflags	@""
	.align	4


	//----- nvinfo : EIATTR_CUDA_API_VERSION
	.align		4
        /*0000*/ 	.byte	0x04, 0x37
        /*0002*/ 	.short	(.L_11 - .L_10)
.L_10:
        /*0004*/ 	.word	0x0000007c


	//----- nvinfo : EIATTR_KPARAM_INFO
	.align		4
.L_11:
        /*0008*/ 	.byte	0x04, 0x17
        /*000a*/ 	.short	(.L_13 - .L_12)
.L_12:
        /*000c*/ 	.word	0x00000000
        /*0010*/ 	.short	0x0007
        /*0012*/ 	.short	0x0038
        /*0014*/ 	.byte	0x00, 0xf0, 0x11, 0x00


	//----- nvinfo : EIATTR_KPARAM_INFO
	.align		4
.L_13:
        /*0018*/ 	.byte	0x04, 0x17
        /*001a*/ 	.short	(.L_15 - .L_14)
.L_14:
        /*001c*/ 	.word	0x00000000
        /*0020*/ 	.short	0x0006
        /*0022*/ 	.short	0x0030
        /*0024*/ 	.byte	0x00, 0xf4, 0x21, 0x00


	//----- nvinfo : EIATTR_KPARAM_INFO
	.align		4
.L_15:
        /*0028*/ 	.byte	0x04, 0x17
        /*002a*/ 	.short	(.L_17 - .L_16)
.L_16:
        /*002c*/ 	.word	0x00000000
        /*0030*/ 	.short	0x0005
        /*0032*/ 	.short	0x0028
        /*0034*/ 	.byte	0x00, 0xf4, 0x21, 0x00


	//----- nvinfo : EIATTR_KPARAM_INFO
	.align		4
.L_17:
        /*0038*/ 	.byte	0x04, 0x17
        /*003a*/ 	.short	(.L_19 - .L_18)
.L_18:
        /*003c*/ 	.word	0x00000000
        /*0040*/ 	.short	0x0004
        /*0042*/ 	.short	0x0020
        /*0044*/ 	.byte	0x00, 0xf4, 0x21, 0x00


	//----- nvinfo : EIATTR_KPARAM_INFO
	.align		4
.L_19:
        /*0048*/ 	.byte	0x04, 0x17
        /*004a*/ 	.short	(.L_21 - .L_20)
.L_20:
        /*004c*/ 	.word	0x00000000
        /*0050*/ 	.short	0x0003
        /*0052*/ 	.short	0x0018
        /*0054*/ 	.byte	0x00, 0xf4, 0x21, 0x00


	//----- nvinfo : EIATTR_KPARAM_INFO
	.align		4
.L_21:
        /*0058*/ 	.byte	0x04, 0x17
        /*005a*/ 	.short	(.L_23 - .L_22)
.L_22:
        /*005c*/ 	.word	0x00000000
        /*0060*/ 	.short	0x0002
        /*0062*/ 	.short	0x0010
        /*0064*/ 	.byte	0x00, 0xf4, 0x21, 0x00


	//----- nvinfo : EIATTR_KPARAM_INFO
	.align		4
.L_23:
        /*0068*/ 	.byte	0x04, 0x17
        /*006a*/ 	.short	(.L_25 - .L_24)
.L_24:
        /*006c*/ 	.word	0x00000000
        /*0070*/ 	.short	0x0001
        /*0072*/ 	.short	0x0008
        /*0074*/ 	.byte	0x00, 0xf4, 0x21, 0x00


	//----- nvinfo : EIATTR_KPARAM_INFO
	.align		4
.L_25:
        /*0078*/ 	.byte	0x04, 0x17
        /*007a*/ 	.short	(.L_27 - .L_26)
.L_26:
        /*007c*/ 	.word	0x00000000
        /*0080*/ 	.short	0x0000
        /*0082*/ 	.short	0x0000
        /*0084*/ 	.byte	0x00, 0xf4, 0x21, 0x00


	//----- nvinfo : EIATTR_SPARSE_MMA_MASK
	.align		4
.L_27:
        /*0088*/ 	.byte	0x03, 0x50
        /*008a*/ 	.short	0x0000


	//----- nvinfo : EIATTR_MAXREG_COUNT
	.align		4
        /*008c*/ 	.byte	0x03, 0x1b
        /*008e*/ 	.short	0x00ff


	//----- nvinfo : EIATTR_EXIT_INSTR_OFFSETS
	.align		4
        /*0090*/ 	.byte	0x04, 0x1c
        /*0092*/ 	.short	(.L_29 - .L_28)


	//   ....[0]....
.L_28:
        /*0094*/ 	.word	0x000005d0


	//   ....[1]....
        /*0098*/ 	.word	0x000005f0


	//----- nvinfo : EIATTR_REQNTID
	.align		4
.L_29:
        /*009c*/ 	.byte	0x04, 0x10
        /*009e*/ 	.short	(.L_31 - .L_30)
.L_30:
        /*00a0*/ 	.word	0x00000080
        /*00a4*/ 	.word	0x00000001
        /*00a8*/ 	.word	0x00000001


	//----- nvinfo : EIATTR_CBANK_PARAM_SIZE
	.align		4
.L_31:
        /*00ac*/ 	.byte	0x03, 0x19
        /*00ae*/ 	.short	0x003c


	//----- nvinfo : EIATTR_PARAM_CBANK
	.align		4
        /*00b0*/ 	.byte	0x04, 0x0a
        /*00b2*/ 	.short	(.L_33 - .L_32)
	.align		4
.L_32:
        /*00b4*/ 	.word	index@(.nv.constant0.triton_poi_fused__native_batch_norm_legit_no_training_relu_threshold_backward_0)
        /*00b8*/ 	.short	0x0210
        /*00ba*/ 	.short	0x003c


	//----- nvinfo : EIATTR_SW_WAR
	.align		4
.L_33:
        /*00bc*/ 	.byte	0x04, 0x36
        /*00be*/ 	.short	(.L_35 - .L_34)
.L_34:
        /*00c0*/ 	.word	0x00000008
.L_35:


//--------------------- .nv.callgraph             --------------------------
	.section	.nv.callgraph,"",@"SHT_CUDA_CALLGRAPH"
	.align	4
	.sectionentsize	8
	.align		4
        /*0000*/ 	.word	0x00000000
	.align		4
        /*0004*/ 	.word	0xffffffff
	.align		4
        /*0008*/ 	.word	0x00000000
	.align		4
        /*000c*/ 	.word	0xfffffffe
	.align		4
        /*0010*/ 	.word	0x00000000
	.align		4
        /*0014*/ 	.word	0xfffffffd
	.align		4
        /*0018*/ 	.word	0x00000000
	.align		4
        /*001c*/ 	.word	0xfffffffc


//--------------------- .nv.constant4             --------------------------
	.section	.nv.constant4,"a",@progbits
	.align	8
	.align		8
.nv.constant4:
        /*0000*/ 	.dword	_$_str
	.align		8
        /*0008*/ 	.dword	_$_str_$_2


//--------------------- .text.triton_poi_fused__native_batch_norm_legit_no_training_relu_threshold_backward_0 --------------------------
	.section	.text.triton_poi_fused__native_batch_norm_legit_no_training_relu_threshold_backward_0,"ax",@progbits
	.align	128
        .global         triton_poi_fused__native_batch_norm_legit_no_training_relu_threshold_backward_0
        .type           triton_poi_fused__native_batch_norm_legit_no_training_relu_threshold_backward_0,@function
        .size           triton_poi_fused__native_batch_norm_legit_no_training_relu_threshold_backward_0,(.L_x_1 - triton_poi_fused__native_batch_norm_legit_no_training_relu_threshold_backward_0)
        .other          triton_poi_fused__native_batch_norm_legit_no_training_relu_threshold_backward_0,@"STO_CUDA_ENTRY STV_DEFAULT"
triton_poi_fused__native_batch_norm_legit_no_training_relu_threshold_backward_0:
.text.triton_poi_fused__native_batch_norm_legit_no_training_relu_threshold_backward_0:
[----:B------:R-:W0:Y:S01]  /*0000*/  LDC R1, c[0x0][0x28] ;  /* 0x00000a00ff017b82 */ /* 0x000e220000000800 */
[----:B------:R-:W1:Y:S01]  /*0010*/  S2R R0, SR_TID.X ;  /* 0x0000000000007919 */ /* 0x000e620000002100 */
[----:B------:R-:W-:Y:S01]  /*0020*/  HFMA2.MMA R16, -RZ, RZ, 0, 0 ;  /* 0x00000000ff107435 */ /* 0x000fe200000001ff */
[----:B------:R-:W-:Y:S01]  /*0030*/  CS2R R14, SRZ ;  /* 0x00000000000e7805 */ /* 0x000fe2000001ff00 */
[----:B------:R-:W-:Y:S01]  /*0040*/  ULDC.64 UR4, c[0x0][0x208] ;  /* 0x0000820000047ab9 */ /* 0x000fe20000000a00 */
[----:B------:R-:W2:Y:S03]  /*0050*/  S2R R3, SR_CTAID.X ;  /* 0x0000000000037919 */ /* 0x000ea60000002500 */
[----:B------:R-:W3:Y:S08]  /*0060*/  LDC.64 R24, c[0x0][0x218] ;  /* 0x00008600ff187b82 */ /* 0x000ef00000000a00 */
[----:B------:R-:W4:Y:S08]  /*0070*/  LDC.64 R10, c[0x0][0x228] ;  /* 0x00008a00ff0a7b82 */ /* 0x000f300000000a00 */
[----:B------:R-:W5:Y:S01]  /*0080*/  LDC.64 R12, c[0x0][0x230] ;  /* 0x00008c00ff0c7b82 */ /* 0x000f620000000a00 */
[----:B------:R-:W-:Y:S01]  /*0090*/  CS2R R18, SRZ ;  /* 0x0000000000127805 */ /* 0x000fe2000001ff00 */
[----:B------:R-:W-:Y:S01]  /*00a0*/  IMAD.MOV.U32 R22, RZ, RZ, RZ ;  /* 0x000000ffff167224 */ /* 0x000fe200078e00ff */
[----:B------:R-:W-:Y:S01]  /*00b0*/  ULDC.64 UR6, c[0x0][0x240] ;  /* 0x0000900000067ab9 */ /* 0x000fe20000000a00 */
[----:B-1----:R-:W-:-:S05]  /*00c0*/  IMAD.SHL.U32 R0, R0, 0x2, RZ ;  /* 0x0000000200007824 */ /* 0x002fca00078e00ff */
[----:B------:R-:W-:-:S04]  /*00d0*/  LOP3.LUT R0, R0, 0xfe, RZ, 0xc0, !PT ;  /* 0x000000fe00007812 */ /* 0x000fc800078ec0ff */
[----:B--2---:R-:W-:Y:S02]  /*00e0*/  LEA R0, R3, R0, 0x8 ;  /* 0x0000000003007211 */ /* 0x004fe400078e40ff */
[----:B------:R-:W1:Y:S02]  /*00f0*/  LDC.64 R2, c[0x0][0x220] ;  /* 0x00008800ff027b82 */ /* 0x000e640000000a00 */
[C---:B------:R-:W-:Y:S01]  /*0100*/  ISETP.GE.AND P0, PT, R0.reuse, 0x190, PT ;  /* 0x000001900000780c */ /* 0x040fe20003f06270 */
[----:B------:R-:W-:-:S04]  /*0110*/  IMAD.HI R5, R0, 0x51eb851f, RZ ;  /* 0x51eb851f00057827 */ /* 0x000fc800078e02ff */
[----:B------:R-:W-:Y:S01]  /*0120*/  VIADD R4, R0, 0x1 ;  /* 0x0000000100047836 */ /* 0x000fe20000000000 */
[----:B------:R-:W-:-:S03]  /*0130*/  SHF.R.U32.HI R6, RZ, 0x1f, R5 ;  /* 0x0000001fff067819 */ /* 0x000fc60000011605 */
[----:B------:R-:W-:Y:S01]  /*0140*/  IMAD.HI R4, R4, 0x51eb851f, RZ ;  /* 0x51eb851f04047827 */ /* 0x000fe200078e02ff */
[----:B------:R-:W-:-:S04]  /*0150*/  LEA.HI.SX32 R6, R5, R6, 0x1d ;  /* 0x0000000605067211 */ /* 0x000fc800078feaff */
[----:B------:R-:W-:Y:S02]  /*0160*/  SHF.R.U32.HI R5, RZ, 0x1f, R4 ;  /* 0x0000001fff057819 */ /* 0x000fe40000011604 */
[----:B------:R-:W-:Y:S02]  /*0170*/  LEA.HI R7, R6, R6, RZ, 0x2 ;  /* 0x0000000606077211 */ /* 0x000fe400078f10ff */
[----:B------:R-:W-:Y:S02]  /*0180*/  LEA.HI.SX32 R17, R4, R5, 0x1d ;  /* 0x0000000504117211 */ /* 0x000fe400078feaff */
[----:B------:R-:W-:Y:S02]  /*0190*/  LOP3.LUT R7, R7, 0xfffffffc, RZ, 0xc0, !PT ;  /* 0xfffffffc07077812 */ /* 0x000fe400078ec0ff */
[----:B------:R-:W-:Y:S02]  /*01a0*/  LEA.HI R4, R17, R17, RZ, 0x2 ;  /* 0x0000001111047211 */ /* 0x000fe400078f10ff */
[----:B------:R-:W-:-:S02]  /*01b0*/  IADD3 R9, R6, -R7, RZ ;  /* 0x8000000706097210 */ /* 0x000fc40007ffe0ff */
[----:B------:R-:W-:-:S03]  /*01c0*/  LOP3.LUT R6, R4, 0xfffffffc, RZ, 0xc0, !PT ;  /* 0xfffffffc04067812 */ /* 0x000fc600078ec0ff */
[----:B-1----:R-:W-:-:S04]  /*01d0*/  IMAD.WIDE R4, R9, 0x4, R2 ;  /* 0x0000000409047825 */ /* 0x002fc800078e0202 */
[----:B------:R-:W-:Y:S01]  /*01e0*/  IMAD.IADD R17, R17, 0x1, -R6 ;  /* 0x0000000111117824 */ /* 0x000fe200078e0a06 */
[----:B------:R-:W2:Y:S01]  /*01f0*/  @!P0 LDG.E.EL R14, desc[UR4][R4.64] ;  /* 0x00000004040e8981 */ /* 0x000ea2000c2e1900 */
[----:B------:R-:W1:Y:S02]  /*0200*/  LDC.64 R6, c[0x0][0x210] ;  /* 0x00008400ff067b82 */ /* 0x000e640000000a00 */
[----:B------:R-:W-:-:S05]  /*0210*/  IMAD.WIDE R2, R17, 0x4, R2 ;  /* 0x0000000411027825 */ /* 0x000fca00078e0202 */
[----:B------:R4:W2:Y:S01]  /*0220*/  @!P0 LDG.E.EL R16, desc[UR4][R2.64] ;  /* 0x0000000402108981 */ /* 0x0008a2000c2e1900 */
[----:B---3--:R-:W-:-:S04]  /*0230*/  IMAD.WIDE R20, R9, 0x4, R24 ;  /* 0x0000000409147825 */ /* 0x008fc800078e0218 */
[----:B------:R-:W-:Y:S01]  /*0240*/  IMAD.WIDE R24, R17, 0x4, R24 ;  /* 0x0000000411187825 */ /* 0x000fe200078e0218 */
[----:B------:R3:W2:Y:S01]  /*0250*/  @!P0 LDG.E.EL R15, desc[UR4][R20.64] ;  /* 0x00000004140f8981 */ /* 0x0006a2000c2e1900 */
[----:B0---4-:R-:W-:-:S03]  /*0260*/  CS2R R2, SRZ ;  /* 0x0000000000027805 */ /* 0x011fc6000001ff00 */
[----:B------:R-:W4:Y:S01]  /*0270*/  @!P0 LDG.E.EL R18, desc[UR4][R24.64] ;  /* 0x0000000418128981 */ /* 0x000f22000c2e1900 */
[----:B-1----:R-:W-:Y:S01]  /*0280*/  IMAD.WIDE R4, R0, 0x4, R6 ;  /* 0x0000000400047825 */ /* 0x002fe200078e0206 */
[----:B---3--:R-:W-:-:S03]  /*0290*/  MOV R20, RZ ;  /* 0x000000ff00147202 */ /* 0x008fc60000000f00 */
[C---:B------:R-:W-:Y:S01]  /*02a0*/  IMAD.WIDE R6, R9.reuse, 0x4, R10 ;  /* 0x0000000409067825 */ /* 0x040fe200078e020a */
[----:B------:R-:W3:Y:S03]  /*02b0*/  @!P0 LDG.E.64 R2, desc[UR4][R4.64] ;  /* 0x0000000404028981 */ /* 0x000ee6000c1e1b00 */
[----:B-----5:R-:W-:Y:S01]  /*02c0*/  IMAD.WIDE R8, R9, 0x4, R12 ;  /* 0x0000000409087825 */ /* 0x020fe200078e020c */
[----:B------:R-:W5:Y:S03]  /*02d0*/  @!P0 LDG.E.EL R22, desc[UR4][R6.64] ;  /* 0x0000000406168981 */ /* 0x000f66000c2e1900 */
[C---:B------:R-:W-:Y:S01]  /*02e0*/  IMAD.WIDE R10, R17.reuse, 0x4, R10 ;  /* 0x00000004110a7825 */ /* 0x040fe200078e020a */
[----:B------:R0:W5:Y:S03]  /*02f0*/  @!P0 LDG.E.EL R19, desc[UR4][R8.64] ;  /* 0x0000000408138981 */ /* 0x000166000c2e1900 */
[----:B------:R-:W-:Y:S01]  /*0300*/  IMAD.WIDE R12, R17, 0x4, R12 ;  /* 0x00000004110c7825 */ /* 0x000fe200078e020c */
[----:B------:R-:W3:Y:S03]  /*0310*/  @!P0 LDG.E.EL R20, desc[UR4][R10.64] ;  /* 0x000000040a148981 */ /* 0x000ee6000c2e1900 */
[----:B------:R-:W-:-:S06]  /*0320*/  IMAD.MOV.U32 R17, RZ, RZ, RZ ;  /* 0x000000ffff117224 */ /* 0x000fcc00078e00ff */
[----:B------:R-:W5:Y:S01]  /*0330*/  @!P0 LDG.E.EL R17, desc[UR4][R12.64] ;  /* 0x000000040c118981 */ /* 0x000f62000c2e1900 */
[----:B0-----:R-:W-:Y:S01]  /*0340*/  HFMA2.MMA R8, -RZ, RZ, 1.625, 0 ;  /* 0x3e800000ff087435 */ /* 0x001fe200000001ff */
[----:B--2---:R-:W-:-:S04]  /*0350*/  FADD R14, R14, 9.9999997473787516356e-06 ;  /* 0x3727c5ac0e0e7421 */ /* 0x004fc80000000000 */
[----:B------:R-:W0:Y:S01]  /*0360*/  MUFU.SQRT R21, R14 ;  /* 0x0000000e00157308 */ /* 0x000e220000002000 */
[----:B------:R-:W-:-:S07]  /*0370*/  FADD R16, R16, 9.9999997473787516356e-06 ;  /* 0x3727c5ac10107421 */ /* 0x000fce0000000000 */
[----:B------:R-:W1:Y:S01]  /*0380*/  MUFU.SQRT R23, R16 ;  /* 0x0000001000177308 */ /* 0x000e620000002000 */
[C---:B0-----:R-:W-:Y:S02]  /*0390*/  FSETP.GT.AND P1, PT, R21.reuse, 8.50705917302346158658e+37, PT ;  /* 0x7e8000001500780b */ /* 0x041fe40003f24000 */
[----:B------:R-:W-:Y:S02]  /*03a0*/  FSETP.GEU.AND P3, PT, R21, 1.175494350822287508e-38, PT ;  /* 0x008000001500780b */ /* 0x000fe40003f6e000 */
[C---:B-1----:R-:W-:Y:S02]  /*03b0*/  FSETP.GT.AND P2, PT, R23.reuse, 8.50705917302346158658e+37, PT ;  /* 0x7e8000001700780b */ /* 0x042fe40003f44000 */
[----:B------:R-:W-:-:S07]  /*03c0*/  FSETP.GEU.AND P4, PT, R23, 1.175494350822287508e-38, PT ;  /* 0x008000001700780b */ /* 0x000fce0003f8e000 */
[----:B------:R-:W-:-:S04]  /*03d0*/  @P1 FMUL R21, R21, 0.25 ;  /* 0x3e80000015151820 */ /* 0x000fc80000400000 */
[----:B------:R-:W-:Y:S01]  /*03e0*/  @!P3 FMUL R21, R21, 16777216 ;  /* 0x4b8000001515b820 */ /* 0x000fe20000400000 */
[----:B------:R-:W-:-:S04]  /*03f0*/  @P2 FMUL R23, R23, 0.25 ;  /* 0x3e80000017172820 */ /* 0x000fc80000400000 */
[----:B------:R-:W-:Y:S01]  /*0400*/  @!P4 FMUL R23, R23, 16777216 ;  /* 0x4b8000001717c820 */ /* 0x000fe20000400000 */
[----:B------:R-:W0:Y:S01]  /*0410*/  MUFU.RCP R21, R21 ;  /* 0x0000001500157308 */ /* 0x000e220000001000 */
[----:B------:R-:W-:-:S07]  /*0420*/  FSEL R4, R8, 1, P1 ;  /* 0x3f80000008047808 */ /* 0x000fce0000800000 */
[----:B------:R-:W1:Y:S01]  /*0430*/  MUFU.RCP R23, R23 ;  /* 0x0000001700177308 */ /* 0x000e620000001000 */
[----:B------:R-:W-:Y:S01]  /*0440*/  FSEL R8, R8, 1, P2 ;  /* 0x3f80000008087808 */ /* 0x000fe20001000000 */
[----:B------:R-:W-:-:S04]  /*0450*/  @!P3 FMUL R4, R4, 16777216 ;  /* 0x4b8000000404b820 */ /* 0x000fc80000400000 */
[----:B------:R-:W-:Y:S01]  /*0460*/  @!P4 FMUL R8, R8, 16777216 ;  /* 0x4b8000000808c820 */ /* 0x000fe20000400000 */
[----:B0-----:R-:W-:Y:S02]  /*0470*/  FMUL R6, R21, R4 ;  /* 0x0000000415067220 */ /* 0x001fe40000400000 */
[----:B------:R-:W0:Y:S01]  /*0480*/  LDC.64 R4, c[0x0][0x238] ;  /* 0x00008e00ff047b82 */ /* 0x000e220000000a00 */
[----:B---3--:R-:W-:Y:S01]  /*0490*/  FADD R15, -R15, R2 ;  /* 0x000000020f0f7221 */ /* 0x008fe20000000100 */
[----:B----4-:R-:W-:Y:S01]  /*04a0*/  FADD R3, -R18, R3 ;  /* 0x0000000312037221 */ /* 0x010fe20000000100 */
[----:B-1----:R-:W-:Y:S02]  /*04b0*/  FMUL R8, R23, R8 ;  /* 0x0000000817087220 */ /* 0x002fe40000400000 */
[----:B------:R-:W-:Y:S02]  /*04c0*/  FMUL R6, R6, R15 ;  /* 0x0000000f06067220 */ /* 0x000fe40000400000 */
[----:B------:R-:W-:-:S02]  /*04d0*/  FMUL R8, R8, R3 ;  /* 0x0000000308087220 */ /* 0x000fc40000400000 */
[----:B-----5:R-:W-:Y:S02]  /*04e0*/  FFMA R6, R6, R22, R19 ;  /* 0x0000001606067223 */ /* 0x020fe40000000013 */
[----:B------:R-:W-:-:S03]  /*04f0*/  FFMA R8, R8, R20, R17 ;  /* 0x0000001408087223 */ /* 0x000fc60000000011 */
[----:B------:R-:W-:Y:S02]  /*0500*/  FSETP.GEU.AND P2, PT, R6, RZ, PT ;  /* 0x000000ff0600720b */ /* 0x000fe40003f4e000 */
[----:B------:R-:W-:Y:S02]  /*0510*/  FSETP.GEU.AND P1, PT, R8, RZ, PT ;  /* 0x000000ff0800720b */ /* 0x000fe40003f2e000 */
[----:B------:R-:W-:Y:S02]  /*0520*/  FSEL R10, R6, RZ, P2 ;  /* 0x000000ff060a7208 */ /* 0x000fe40001000000 */
[----:B------:R-:W-:Y:S01]  /*0530*/  FSEL R11, R8, RZ, P1 ;  /* 0x000000ff080b7208 */ /* 0x000fe20000800000 */
[----:B0-----:R-:W-:Y:S01]  /*0540*/  IMAD.WIDE R4, R0, 0x4, R4 ;  /* 0x0000000400047825 */ /* 0x001fe200078e0204 */
[----:B------:R-:W-:Y:S02]  /*0550*/  FSETP.GTU.AND P3, PT, R10, RZ, PT ;  /* 0x000000ff0a00720b */ /* 0x000fe40003f6c000 */
[----:B------:R-:W-:-:S02]  /*0560*/  FSETP.GTU.AND P2, PT, R11, RZ, PT ;  /* 0x000000ff0b00720b */ /* 0x000fc40003f4c000 */
[----:B------:R-:W-:Y:S02]  /*0570*/  IADD3 R2, P1, R0, UR6, RZ ;  /* 0x0000000600027c10 */ /* 0x000fe4000ff3e0ff */
[----:B------:R-:W-:Y:S02]  /*0580*/  SEL R6, RZ, 0x1, P3 ;  /* 0x00000001ff067807 */ /* 0x000fe40001800000 */
[----:B------:R-:W-:Y:S01]  /*0590*/  SEL R7, RZ, 0x100, P2 ;  /* 0x00000100ff077807 */ /* 0x000fe20001000000 */
[----:B------:R0:W-:Y:S01]  /*05a0*/  @!P0 STG.E.64 desc[UR4][R4.64], R10 ;  /* 0x0000000a04008986 */ /* 0x0001e2000c101b04 */
[----:B------:R-:W-:-:S03]  /*05b0*/  LEA.HI.X.SX32 R3, R0, UR7, 0x1, P1 ;  /* 0x0000000700037c11 */ /* 0x000fc600088f0eff */
[----:B------:R-:W-:Y:S01]  /*05c0*/  IMAD.IADD R7, R6, 0x1, R7 ;  /* 0x0000000106077824 */ /* 0x000fe200078e0207 */
[----:B0-----:R-:W-:Y:S06]  /*05d0*/  @P0 EXIT ;  /* 0x000000000000094d */ /* 0x001fec0003800000 */
[----:B------:R-:W-:Y:S01]  /*05e0*/  STG.E.U16 desc[UR4][R2.64], R7 ;  /* 0x0000000702007986 */ /* 0x000fe2000c101504 */
[----:B------:R-:W-:Y:S05]  /*05f0*/  EXIT ;  /* 0x000000000000794d */ /* 0x000fea0003800000 */
.L_x_0:
[----:B------:R-:W-:-:S00]  /*0600*/  BRA `(.L_x_0) ;  /* 0xfffffffc00fc7947 */ /* 0x000fc0000383ffff */
[----:B------:R-:W-:-:S00]  /*0610*/  NOP ;  /* 0x0000000000007918 */ /* 0x000fc00000000000 */
        /* <DEDUP_REMOVED lines=14> */
.L_x_1:


//--------------------- .nv.global.init           --------------------------
	.section	.nv.global.init,"aw",@progbits
.nv.global.init:
	.type		_$_str,@object
	.size		_$_str,(_$_str_$_2 - _$_str)
_$_str:
        /*0000*/ 	.byte	0x5f, 0x5f, 0x43, 0x55, 0x44, 0x41, 0x5f, 0x46, 0x54, 0x5a, 0x00
	.type		_$_str_$_2,@object
	.size		_$_str_$_2,(.L_1 - _$_str_$_2)
_$_str_$_2:
        /*000b*/ 	.byte	0x5f, 0x5f, 0x43, 0x55, 0x44, 0x41, 0x5f, 0x50, 0x52, 0x45, 0x43, 0x5f, 0x53, 0x51, 0x52, 0x54
        /*001b*/ 	.byte	0x00
.L_1:


//--------------------- .nv.constant0.triton_poi_fused__native_batch_norm_legit_no_training_relu_threshold_backward_0 --------------------------
	.section	.nv.constant0.triton_poi_fused__native_batch_norm_legit_no_training_relu_threshold_backward_0,"a",@progbits
	.sectionflags	@""
	.align	4
.nv.constant0.triton_poi_fused__native_batch_norm_legit_no_training_relu_threshold_backward_0:
	.zero		588
